	.headerflags	@"EF_CUDA_TEXMODE_UNIFIED EF_CUDA_64BIT_ADDRESS EF_CUDA_ACCELERATORS EF_CUDA_SM90 EF_CUDA_VIRTUAL_SM(EF_CUDA_SM90)"
	.elftype	@"ET_EXEC"


//--------------------- .nv.info                  --------------------------
	.section	.nv.info,"",@"SHT_CUDA_INFO"
	.align	4


	//----- nvinfo : EIATTR_REGCOUNT
	.align		4
        /*0000*/ 	.byte	0x04, 0x2f
        /*0002*/ 	.short	(.L_1 - .L_0)
	.align		4
.L_0:
        /*0004*/ 	.word	index@(triton_poi_fused_convolution_relu_9)
        /*0008*/ 	.word	0x0000000c


	//----- nvinfo : EIATTR_MIN_STACK_SIZE
	.align		4
.L_1:
        /*000c*/ 	.byte	0x04, 0x12
        /*000e*/ 	.short	(.L_3 - .L_2)
	.align		4
.L_2:
        /*0010*/ 	.word	index@(triton_poi_fused_convolution_relu_9)
        /*0014*/ 	.word	0x00000000


	//----- nvinfo : EIATTR_FRAME_SIZE
	.align		4
.L_3:
        /*0018*/ 	.byte	0x04, 0x11
        /*001a*/ 	.short	(.L_5 - .L_4)
	.align		4
.L_4:
        /*001c*/ 	.word	index@(triton_poi_fused_convolution_relu_9)
        /*0020*/ 	.word	0x00000000


	//----- nvinfo : EIATTR_MIN_STACK_SIZE
	.align		4
.L_5:
        /*0024*/ 	.byte	0x04, 0x12
        /*0026*/ 	.short	(.L_7 - .L_6)
	.align		4
.L_6:
        /*0028*/ 	.word	index@(triton_poi_fused_convolution_relu_9)
        /*002c*/ 	.word	0x00000000
.L_7:


//--------------------- .nv.info.triton_poi_fused_convolution_relu_9 --------------------------
	.section	.nv.info.triton_poi_fused_convolution_relu_9,"",@"SHT_CUDA_INFO"
	.sectionflags	@""
	.align	4


	//----- nvinfo : EIATTR_CUDA_API_VERSION
	.align		4
        /*0000*/ 	.byte	0x04, 0x37
        /*0002*/ 	.short	(.L_9 - .L_8)
.L_8:
        /*0004*/ 	.word	0x0000007c


	//----- nvinfo : EIATTR_KPARAM_INFO
	.align		4
.L_9:
        /*0008*/ 	.byte	0x04, 0x17
        /*000a*/ 	.short	(.L_11 - .L_10)
.L_10:
        /*000c*/ 	.word	0x00000000
        /*0010*/ 	.short	0x0002
        /*0012*/ 	.short	0x0010
        /*0014*/ 	.byte	0x00, 0xf0, 0x11, 0x00


	//----- nvinfo : EIATTR_KPARAM_INFO
	.align		4
.L_11:
        /*0018*/ 	.byte	0x04, 0x17
        /*001a*/ 	.short	(.L_13 - .L_12)
.L_12:
        /*001c*/ 	.word	0x00000000
        /*0020*/ 	.short	0x0001
        /*0022*/ 	.short	0x0008
        /*0024*/ 	.byte	0x00, 0xf4, 0x21, 0x00


	//----- nvinfo : EIATTR_KPARAM_INFO
	.align		4
.L_13:
        /*0028*/ 	.byte	0x04, 0x17
        /*002a*/ 	.short	(.L_15 - .L_14)
.L_14:
        /*002c*/ 	.word	0x00000000
        /*0030*/ 	.short	0x0000
        /*0032*/ 	.short	0x0000
        /*0034*/ 	.byte	0x00, 0xf4, 0x21, 0x00


	//----- nvinfo : EIATTR_SPARSE_MMA_MASK
	.align		4
.L_15:
        /*0038*/ 	.byte	0x03, 0x50
        /*003a*/ 	.short	0x0000


	//----- nvinfo : EIATTR_MAXREG_COUNT
	.align		4
        /*003c*/ 	.byte	0x03, 0x1b
        /*003e*/ 	.short	0x00ff


	//----- nvinfo : EIATTR_EXIT_INSTR_OFFSETS
	.align		4
        /*0040*/ 	.byte	0x04, 0x1c
        /*0042*/ 	.short	(.L_17 - .L_16)


	//   ....[0]....
.L_16:
        /*0044*/ 	.word	0x000001b0


	//   ....[1]....
        /*0048*/ 	.word	0x000001d0


	//----- nvinfo : EIATTR_REQNTID
	.align		4
.L_17:
        /*004c*/ 	.byte	0x04, 0x10
        /*004e*/ 	.short	(.L_19 - .L_18)
.L_18:
        /*0050*/ 	.word	0x00000080
        /*0054*/ 	.word	0x00000001
        /*0058*/ 	.word	0x00000001


	//----- nvinfo : EIATTR_CBANK_PARAM_SIZE
	.align		4
.L_19:
        /*005c*/ 	.byte	0x03, 0x19
        /*005e*/ 	.short	0x0014


	//----- nvinfo : EIATTR_PARAM_CBANK
	.align		4
        /*0060*/ 	.byte	0x04, 0x0a
        /*0062*/ 	.short	(.L_21 - .L_20)
	.align		4
.L_20:
        /*0064*/ 	.word	index@(.nv.constant0.triton_poi_fused_convolution_relu_9)
        /*0068*/ 	.short	0x0210
        /*006a*/ 	.short	0x0014


	//----- nvinfo : EIATTR_SW_WAR
	.align		4
.L_21:
        /*006c*/ 	.byte	0x04, 0x36
        /*006e*/ 	.short	(.L_23 - .L_22)
.L_22:
        /*0070*/ 	.word	0x00000008
.L_23:


//--------------------- .nv.callgraph             --------------------------
	.section	.nv.callgraph,"",@"SHT_CUDA_CALLGRAPH"
	.align	4
	.sectionentsize	8
	.align		4
        /*0000*/ 	.word	0x00000000
	.align		4
        /*0004*/ 	.word	0xffffffff
	.align		4
        /*0008*/ 	.word	0x00000000
	.align		4
        /*000c*/ 	.word	0xfffffffe
	.align		4
        /*0010*/ 	.word	0x00000000
	.align		4
        /*0014*/ 	.word	0xfffffffd
	.align		4
        /*0018*/ 	.word	0x00000000
	.align		4
        /*001c*/ 	.word	0xfffffffc


//--------------------- .text.triton_poi_fused_convolution_relu_9 --------------------------
	.section	.text.triton_poi_fused_convolution_relu_9,"ax",@progbits
	.align	128
        .global         triton_poi_fused_convolution_relu_9
        .type           triton_poi_fused_convolution_relu_9,@function
        .size           triton_poi_fused_convolution_relu_9,(.L_x_1 - triton_poi_fused_convolution_relu_9)
        .other          triton_poi_fused_convolution_relu_9,@"STO_CUDA_ENTRY STV_DEFAULT"
triton_poi_fused_convolution_relu_9:
.text.triton_poi_fused_convolution_relu_9:
[----:B------:R-:W0:Y:S02]  /*0000*/  LDC R1, c[0x0][0x28] ;  /* 0x00000a00ff017b82 */ /* 0x000e240000000800 */
[----:B------:R-:W1:Y:S01]  /*0010*/  S2R R0, SR_TID.X ;  /* 0x0000000000007919 */ /* 0x000e620000002100 */
[----:B------:R-:W2:Y:S01]  /*0020*/  LDC.64 R2, c[0x0][0x210] ;  /* 0x00008400ff027b82 */ /* 0x000ea20000000a00 */
[----:B------:R-:W-:Y:S01]  /*0030*/  ULDC.64 UR4, c[0x0][0x208] ;  /* 0x0000820000047ab9 */ /* 0x000fe20000000a00 */
[----:B------:R-:W3:Y:S06]  /*0040*/  S2R R7, SR_CTAID.X ;  /* 0x0000000000077919 */ /* 0x000eec0000002500 */
[----:B------:R-:W4:Y:S01]  /*0050*/  LDC.64 R4, c[0x0][0x218] ;  /* 0x00008600ff047b82 */ /* 0x000f220000000a00 */
[----:B-1----:R-:W-:Y:S01]  /*0060*/  IMAD.SHL.U32 R0, R0, 0x2, RZ ;  /* 0x0000000200007824 */ /* 0x002fe200078e00ff */
[----:B---3--:R-:W-:-:S04]  /*0070*/  SHF.R.S32.HI R6, RZ, 0x17, R7 ;  /* 0x00000017ff067819 */ /* 0x008fc80000011407 */
[----:B------:R-:W-:-:S05]  /*0080*/  LOP3.LUT R0, R0, 0xfe, RZ, 0xc0, !PT ;  /* 0x000000fe00007812 */ /* 0x000fca00078ec0ff */
[----:B------:R-:W-:Y:S01]  /*0090*/  IMAD R7, R7, 0x100, R0 ;  /* 0x0000010007077824 */ /* 0x000fe200078e0200 */
[----:B------:R-:W-:-:S03]  /*00a0*/  SGXT R0, R6, 0x1 ;  /* 0x000000010600781a */ /* 0x000fc60000000200 */
[C---:B--2---:R-:W-:Y:S01]  /*00b0*/  IMAD.WIDE R2, R7.reuse, 0x4, R2 ;  /* 0x0000000407027825 */ /* 0x044fe200078e0202 */
[----:B------:R-:W-:Y:S02]  /*00c0*/  LEA.HI R0, R0, R7, RZ, 0x7 ;  /* 0x0000000700007211 */ /* 0x000fe400078f38ff */
[----:B------:R-:W-:Y:S02]  /*00d0*/  ISETP.GE.AND P2, PT, R7, 0x200, PT ;  /* 0x000002000700780c */ /* 0x000fe40003f46270 */
[----:B------:R-:W-:-:S05]  /*00e0*/  LOP3.LUT R0, R0, 0xffffff80, RZ, 0xc0, !PT ;  /* 0xffffff8000007812 */ /* 0x000fca00078ec0ff */
[----:B------:R-:W-:Y:S01]  /*00f0*/  IMAD.IADD R9, R7, 0x1, -R0 ;  /* 0x0000000107097824 */ /* 0x000fe200078e0a00 */
[----:B------:R-:W-:-:S03]  /*0100*/  CS2R R6, SRZ ;  /* 0x0000000000067805 */ /* 0x000fc6000001ff00 */
[----:B----4-:R-:W-:Y:S01]  /*0110*/  IMAD.WIDE R4, R9, 0x4, R4 ;  /* 0x0000000409047825 */ /* 0x010fe200078e0204 */
[----:B------:R-:W-:Y:S02]  /*0120*/  CS2R R8, SRZ ;  /* 0x0000000000087805 */ /* 0x000fe4000001ff00 */
[----:B------:R-:W2:Y:S04]  /*0130*/  @!P2 LDG.E.64 R6, desc[UR4][R2.64] ;  /* 0x000000040206a981 */ /* 0x000ea8000c1e1b00 */
[----:B------:R-:W2:Y:S02]  /*0140*/  @!P2 LDG.E.EL.64 R8, desc[UR4][R4.64] ;  /* 0x000000040408a981 */ /* 0x000ea4000c2e1b00 */
[----:B--2---:R-:W-:Y:S01]  /*0150*/  FSETP.GEU.AND P0, PT, R6, -R8, PT ;  /* 0x800000080600720b */ /* 0x004fe20003f0e000 */
[----:B------:R-:W-:Y:S01]  /*0160*/  FADD R6, R8, R6 ;  /* 0x0000000608067221 */ /* 0x000fe20000000000 */
[----:B------:R-:W-:Y:S01]  /*0170*/  FADD R0, R9, R7 ;  /* 0x0000000709007221 */ /* 0x000fe20000000000 */
[----:B------:R-:W-:-:S03]  /*0180*/  FSETP.GEU.AND P1, PT, R7, -R9, PT ;  /* 0x800000090700720b */ /* 0x000fc60003f2e000 */
[----:B------:R-:W-:Y:S02]  /*0190*/  FSEL R6, R6, RZ, P0 ;  /* 0x000000ff06067208 */ /* 0x000fe40000000000 */
[----:B------:R-:W-:Y:S01]  /*01a0*/  FSEL R7, R0, RZ, P1 ;  /* 0x000000ff00077208 */ /* 0x000fe20000800000 */
[----:B------:R-:W-:Y:S07]  /*01b0*/  @P2 EXIT ;  /* 0x000000000000294d */ /* 0x000fee0003800000 */
[----:B------:R-:W-:Y:S01]  /*01c0*/  STG.E.64 desc[UR4][R2.64], R6 ;  /* 0x0000000602007986 */ /* 0x000fe2000c101b04 */
[----:B------:R-:W-:Y:S05]  /*01d0*/  EXIT ;  /* 0x000000000000794d */ /* 0x000fea0003800000 */
.L_x_0:
[----:B------:R-:W-:-:S00]  /*01e0*/  BRA `(.L_x_0) ;  /* 0xfffffffc00fc7947 */ /* 0x000fc0000383ffff */
[----:B------:R-:W-:-:S00]  /*01f0*/  NOP ;  /* 0x0000000000007918 */ /* 0x000fc00000000000 */
        /* <DEDUP_REMOVED lines=8> */
.L_x_1:


//--------------------- .nv.constant0.triton_poi_fused_convolution_relu_9 --------------------------
	.section	.nv.constant0.triton_poi_fused_convolution_relu_9,"a",@progbits
	.sectionflags	@""
	.align	4
.nv.constant0.triton_poi_fused_convolution_relu_9:
	.zero		548
